//
// Generated by NVIDIA NVVM Compiler
//
// Compiler Build ID: CL-36424714
// Cuda compilation tools, release 13.0, V13.0.88
// Based on NVVM 20.0.0
//

.version 9.0
.target sm_100
.address_size 64

	// .globl	_Z11test_kerneliPdS_S_
// _ZZ11test_kerneliPdS_S_E8a_buffer has been demoted
// _ZZ11test_kerneliPdS_S_E8b_buffer has been demoted

.visible .entry _Z11test_kerneliPdS_S_(
	.param .u32 _Z11test_kerneliPdS_S__param_0,
	.param .u64 .ptr .align 1 _Z11test_kerneliPdS_S__param_1,
	.param .u64 .ptr .align 1 _Z11test_kerneliPdS_S__param_2,
	.param .u64 .ptr .align 1 _Z11test_kerneliPdS_S__param_3
)
{
	.reg .pred 	%p<7>;
	.reg .b32 	%r<95>;
	.reg .b64 	%rd<38>;
	.reg .b64 	%fd<368>;
	// demoted variable
	.shared .align 8 .b8 _ZZ11test_kerneliPdS_S_E8a_buffer[2048];
	// demoted variable
	.shared .align 8 .b8 _ZZ11test_kerneliPdS_S_E8b_buffer[2048];
	ld.param.u32 	%r46, [_Z11test_kerneliPdS_S__param_0];
	ld.param.u64 	%rd4, [_Z11test_kerneliPdS_S__param_1];
	ld.param.u64 	%rd5, [_Z11test_kerneliPdS_S__param_2];
	cvta.to.global.u64 	%rd1, %rd5;
	cvta.to.global.u64 	%rd2, %rd4;
	mov.u32 	%r47, %ctaid.x;
	shl.b32 	%r1, %r47, 4;
	mov.u32 	%r2, %tid.x;
	add.s32 	%r3, %r1, %r2;
	mov.u32 	%r48, %ctaid.y;
	shl.b32 	%r4, %r48, 4;
	mov.u32 	%r5, %tid.y;
	add.s32 	%r6, %r4, %r2;
	setp.lt.s32 	%p1, %r46, 1;
	mov.f64 	%fd367, 0d0000000000000000;
	@%p1 bra 	$L__BB0_9;
	shl.b32 	%r50, %r5, 7;
	mov.u32 	%r51, _ZZ11test_kerneliPdS_S_E8a_buffer;
	shl.b32 	%r52, %r2, 3;
	add.s32 	%r9, %r51, %r52;
	add.s32 	%r7, %r9, %r50;
	mov.u32 	%r53, _ZZ11test_kerneliPdS_S_E8b_buffer;
	add.s32 	%r54, %r53, %r50;
	add.s32 	%r8, %r54, %r52;
	mad.lo.s32 	%r10, %r5, -120, %r54;
	add.s32 	%r11, %r46, -1;
	shr.u32 	%r55, %r11, 4;
	add.s32 	%r12, %r55, 1;
	setp.lt.u32 	%p2, %r46, 49;
	mov.b32 	%r93, 0;
	mov.f64 	%fd367, 0d0000000000000000;
	@%p2 bra 	$L__BB0_4;
	add.s32 	%r57, %r5, 16;
	mad.lo.s32 	%r58, %r46, %r57, %r2;
	add.s32 	%r91, %r58, %r4;
	shl.b32 	%r14, %r46, 6;
	add.s32 	%r90, %r58, %r1;
	add.s32 	%r59, %r5, 32;
	mad.lo.s32 	%r60, %r46, %r59, %r2;
	add.s32 	%r89, %r60, %r4;
	add.s32 	%r88, %r60, %r1;
	add.s32 	%r61, %r5, 48;
	mad.lo.s32 	%r62, %r46, %r61, %r2;
	add.s32 	%r87, %r62, %r4;
	add.s32 	%r86, %r62, %r1;
	mad.lo.s32 	%r63, %r5, %r46, %r2;
	add.s32 	%r85, %r63, %r4;
	add.s32 	%r84, %r63, %r1;
	and.b32  	%r64, %r12, 536870908;
	neg.s32 	%r83, %r64;
	mov.b32 	%r93, 0;
	mov.f64 	%fd367, 0d0000000000000000;
$L__BB0_3:
	.pragma "nounroll";
	mul.wide.u32 	%rd6, %r84, 8;
	add.s64 	%rd7, %rd2, %rd6;
	ld.global.f64 	%fd14, [%rd7];
	st.shared.f64 	[%r7], %fd14;
	mul.wide.u32 	%rd8, %r85, 8;
	add.s64 	%rd9, %rd1, %rd8;
	ld.global.f64 	%fd15, [%rd9];
	st.shared.f64 	[%r8], %fd15;
	bar.sync 	0;
	ld.shared.f64 	%fd16, [%r9];
	ld.shared.f64 	%fd17, [%r10];
	fma.rn.f64 	%fd18, %fd16, %fd17, %fd367;
	ld.shared.f64 	%fd19, [%r9+128];
	ld.shared.f64 	%fd20, [%r10+128];
	fma.rn.f64 	%fd21, %fd19, %fd20, %fd18;
	ld.shared.f64 	%fd22, [%r9+256];
	ld.shared.f64 	%fd23, [%r10+256];
	fma.rn.f64 	%fd24, %fd22, %fd23, %fd21;
	ld.shared.f64 	%fd25, [%r9+384];
	ld.shared.f64 	%fd26, [%r10+384];
	fma.rn.f64 	%fd27, %fd25, %fd26, %fd24;
	ld.shared.f64 	%fd28, [%r9+512];
	ld.shared.f64 	%fd29, [%r10+512];
	fma.rn.f64 	%fd30, %fd28, %fd29, %fd27;
	ld.shared.f64 	%fd31, [%r9+640];
	ld.shared.f64 	%fd32, [%r10+640];
	fma.rn.f64 	%fd33, %fd31, %fd32, %fd30;
	ld.shared.f64 	%fd34, [%r9+768];
	ld.shared.f64 	%fd35, [%r10+768];
	fma.rn.f64 	%fd36, %fd34, %fd35, %fd33;
	ld.shared.f64 	%fd37, [%r9+896];
	ld.shared.f64 	%fd38, [%r10+896];
	fma.rn.f64 	%fd39, %fd37, %fd38, %fd36;
	ld.shared.f64 	%fd40, [%r9+1024];
	ld.shared.f64 	%fd41, [%r10+1024];
	fma.rn.f64 	%fd42, %fd40, %fd41, %fd39;
	ld.shared.f64 	%fd43, [%r9+1152];
	ld.shared.f64 	%fd44, [%r10+1152];
	fma.rn.f64 	%fd45, %fd43, %fd44, %fd42;
	ld.shared.f64 	%fd46, [%r9+1280];
	ld.shared.f64 	%fd47, [%r10+1280];
	fma.rn.f64 	%fd48, %fd46, %fd47, %fd45;
	ld.shared.f64 	%fd49, [%r9+1408];
	ld.shared.f64 	%fd50, [%r10+1408];
	fma.rn.f64 	%fd51, %fd49, %fd50, %fd48;
	ld.shared.f64 	%fd52, [%r9+1536];
	ld.shared.f64 	%fd53, [%r10+1536];
	fma.rn.f64 	%fd54, %fd52, %fd53, %fd51;
	ld.shared.f64 	%fd55, [%r9+1664];
	ld.shared.f64 	%fd56, [%r10+1664];
	fma.rn.f64 	%fd57, %fd55, %fd56, %fd54;
	ld.shared.f64 	%fd58, [%r9+1792];
	ld.shared.f64 	%fd59, [%r10+1792];
	fma.rn.f64 	%fd60, %fd58, %fd59, %fd57;
	ld.shared.f64 	%fd61, [%r9+1920];
	ld.shared.f64 	%fd62, [%r10+1920];
	fma.rn.f64 	%fd63, %fd61, %fd62, %fd60;
	bar.sync 	0;
	mul.wide.u32 	%rd10, %r90, 8;
	add.s64 	%rd11, %rd2, %rd10;
	ld.global.f64 	%fd64, [%rd11];
	st.shared.f64 	[%r7], %fd64;
	mul.wide.u32 	%rd12, %r91, 8;
	add.s64 	%rd13, %rd1, %rd12;
	ld.global.f64 	%fd65, [%rd13];
	st.shared.f64 	[%r8], %fd65;
	bar.sync 	0;
	ld.shared.f64 	%fd66, [%r9];
	ld.shared.f64 	%fd67, [%r10];
	fma.rn.f64 	%fd68, %fd66, %fd67, %fd63;
	ld.shared.f64 	%fd69, [%r9+128];
	ld.shared.f64 	%fd70, [%r10+128];
	fma.rn.f64 	%fd71, %fd69, %fd70, %fd68;
	ld.shared.f64 	%fd72, [%r9+256];
	ld.shared.f64 	%fd73, [%r10+256];
	fma.rn.f64 	%fd74, %fd72, %fd73, %fd71;
	ld.shared.f64 	%fd75, [%r9+384];
	ld.shared.f64 	%fd76, [%r10+384];
	fma.rn.f64 	%fd77, %fd75, %fd76, %fd74;
	ld.shared.f64 	%fd78, [%r9+512];
	ld.shared.f64 	%fd79, [%r10+512];
	fma.rn.f64 	%fd80, %fd78, %fd79, %fd77;
	ld.shared.f64 	%fd81, [%r9+640];
	ld.shared.f64 	%fd82, [%r10+640];
	fma.rn.f64 	%fd83, %fd81, %fd82, %fd80;
	ld.shared.f64 	%fd84, [%r9+768];
	ld.shared.f64 	%fd85, [%r10+768];
	fma.rn.f64 	%fd86, %fd84, %fd85, %fd83;
	ld.shared.f64 	%fd87, [%r9+896];
	ld.shared.f64 	%fd88, [%r10+896];
	fma.rn.f64 	%fd89, %fd87, %fd88, %fd86;
	ld.shared.f64 	%fd90, [%r9+1024];
	ld.shared.f64 	%fd91, [%r10+1024];
	fma.rn.f64 	%fd92, %fd90, %fd91, %fd89;
	ld.shared.f64 	%fd93, [%r9+1152];
	ld.shared.f64 	%fd94, [%r10+1152];
	fma.rn.f64 	%fd95, %fd93, %fd94, %fd92;
	ld.shared.f64 	%fd96, [%r9+1280];
	ld.shared.f64 	%fd97, [%r10+1280];
	fma.rn.f64 	%fd98, %fd96, %fd97, %fd95;
	ld.shared.f64 	%fd99, [%r9+1408];
	ld.shared.f64 	%fd100, [%r10+1408];
	fma.rn.f64 	%fd101, %fd99, %fd100, %fd98;
	ld.shared.f64 	%fd102, [%r9+1536];
	ld.shared.f64 	%fd103, [%r10+1536];
	fma.rn.f64 	%fd104, %fd102, %fd103, %fd101;
	ld.shared.f64 	%fd105, [%r9+1664];
	ld.shared.f64 	%fd106, [%r10+1664];
	fma.rn.f64 	%fd107, %fd105, %fd106, %fd104;
	ld.shared.f64 	%fd108, [%r9+1792];
	ld.shared.f64 	%fd109, [%r10+1792];
	fma.rn.f64 	%fd110, %fd108, %fd109, %fd107;
	ld.shared.f64 	%fd111, [%r9+1920];
	ld.shared.f64 	%fd112, [%r10+1920];
	fma.rn.f64 	%fd113, %fd111, %fd112, %fd110;
	bar.sync 	0;
	mul.wide.u32 	%rd14, %r88, 8;
	add.s64 	%rd15, %rd2, %rd14;
	ld.global.f64 	%fd114, [%rd15];
	st.shared.f64 	[%r7], %fd114;
	mul.wide.u32 	%rd16, %r89, 8;
	add.s64 	%rd17, %rd1, %rd16;
	ld.global.f64 	%fd115, [%rd17];
	st.shared.f64 	[%r8], %fd115;
	bar.sync 	0;
	ld.shared.f64 	%fd116, [%r9];
	ld.shared.f64 	%fd117, [%r10];
	fma.rn.f64 	%fd118, %fd116, %fd117, %fd113;
	ld.shared.f64 	%fd119, [%r9+128];
	ld.shared.f64 	%fd120, [%r10+128];
	fma.rn.f64 	%fd121, %fd119, %fd120, %fd118;
	ld.shared.f64 	%fd122, [%r9+256];
	ld.shared.f64 	%fd123, [%r10+256];
	fma.rn.f64 	%fd124, %fd122, %fd123, %fd121;
	ld.shared.f64 	%fd125, [%r9+384];
	ld.shared.f64 	%fd126, [%r10+384];
	fma.rn.f64 	%fd127, %fd125, %fd126, %fd124;
	ld.shared.f64 	%fd128, [%r9+512];
	ld.shared.f64 	%fd129, [%r10+512];
	fma.rn.f64 	%fd130, %fd128, %fd129, %fd127;
	ld.shared.f64 	%fd131, [%r9+640];
	ld.shared.f64 	%fd132, [%r10+640];
	fma.rn.f64 	%fd133, %fd131, %fd132, %fd130;
	ld.shared.f64 	%fd134, [%r9+768];
	ld.shared.f64 	%fd135, [%r10+768];
	fma.rn.f64 	%fd136, %fd134, %fd135, %fd133;
	ld.shared.f64 	%fd137, [%r9+896];
	ld.shared.f64 	%fd138, [%r10+896];
	fma.rn.f64 	%fd139, %fd137, %fd138, %fd136;
	ld.shared.f64 	%fd140, [%r9+1024];
	ld.shared.f64 	%fd141, [%r10+1024];
	fma.rn.f64 	%fd142, %fd140, %fd141, %fd139;
	ld.shared.f64 	%fd143, [%r9+1152];
	ld.shared.f64 	%fd144, [%r10+1152];
	fma.rn.f64 	%fd145, %fd143, %fd144, %fd142;
	ld.shared.f64 	%fd146, [%r9+1280];
	ld.shared.f64 	%fd147, [%r10+1280];
	fma.rn.f64 	%fd148, %fd146, %fd147, %fd145;
	ld.shared.f64 	%fd149, [%r9+1408];
	ld.shared.f64 	%fd150, [%r10+1408];
	fma.rn.f64 	%fd151, %fd149, %fd150, %fd148;
	ld.shared.f64 	%fd152, [%r9+1536];
	ld.shared.f64 	%fd153, [%r10+1536];
	fma.rn.f64 	%fd154, %fd152, %fd153, %fd151;
	ld.shared.f64 	%fd155, [%r9+1664];
	ld.shared.f64 	%fd156, [%r10+1664];
	fma.rn.f64 	%fd157, %fd155, %fd156, %fd154;
	ld.shared.f64 	%fd158, [%r9+1792];
	ld.shared.f64 	%fd159, [%r10+1792];
	fma.rn.f64 	%fd160, %fd158, %fd159, %fd157;
	ld.shared.f64 	%fd161, [%r9+1920];
	ld.shared.f64 	%fd162, [%r10+1920];
	fma.rn.f64 	%fd163, %fd161, %fd162, %fd160;
	bar.sync 	0;
	mul.wide.u32 	%rd18, %r86, 8;
	add.s64 	%rd19, %rd2, %rd18;
	ld.global.f64 	%fd164, [%rd19];
	st.shared.f64 	[%r7], %fd164;
	mul.wide.u32 	%rd20, %r87, 8;
	add.s64 	%rd21, %rd1, %rd20;
	ld.global.f64 	%fd165, [%rd21];
	st.shared.f64 	[%r8], %fd165;
	bar.sync 	0;
	ld.shared.f64 	%fd166, [%r9];
	ld.shared.f64 	%fd167, [%r10];
	fma.rn.f64 	%fd168, %fd166, %fd167, %fd163;
	ld.shared.f64 	%fd169, [%r9+128];
	ld.shared.f64 	%fd170, [%r10+128];
	fma.rn.f64 	%fd171, %fd169, %fd170, %fd168;
	ld.shared.f64 	%fd172, [%r9+256];
	ld.shared.f64 	%fd173, [%r10+256];
	fma.rn.f64 	%fd174, %fd172, %fd173, %fd171;
	ld.shared.f64 	%fd175, [%r9+384];
	ld.shared.f64 	%fd176, [%r10+384];
	fma.rn.f64 	%fd177, %fd175, %fd176, %fd174;
	ld.shared.f64 	%fd178, [%r9+512];
	ld.shared.f64 	%fd179, [%r10+512];
	fma.rn.f64 	%fd180, %fd178, %fd179, %fd177;
	ld.shared.f64 	%fd181, [%r9+640];
	ld.shared.f64 	%fd182, [%r10+640];
	fma.rn.f64 	%fd183, %fd181, %fd182, %fd180;
	ld.shared.f64 	%fd184, [%r9+768];
	ld.shared.f64 	%fd185, [%r10+768];
	fma.rn.f64 	%fd186, %fd184, %fd185, %fd183;
	ld.shared.f64 	%fd187, [%r9+896];
	ld.shared.f64 	%fd188, [%r10+896];
	fma.rn.f64 	%fd189, %fd187, %fd188, %fd186;
	ld.shared.f64 	%fd190, [%r9+1024];
	ld.shared.f64 	%fd191, [%r10+1024];
	fma.rn.f64 	%fd192, %fd190, %fd191, %fd189;
	ld.shared.f64 	%fd193, [%r9+1152];
	ld.shared.f64 	%fd194, [%r10+1152];
	fma.rn.f64 	%fd195, %fd193, %fd194, %fd192;
	ld.shared.f64 	%fd196, [%r9+1280];
	ld.shared.f64 	%fd197, [%r10+1280];
	fma.rn.f64 	%fd198, %fd196, %fd197, %fd195;
	ld.shared.f64 	%fd199, [%r9+1408];
	ld.shared.f64 	%fd200, [%r10+1408];
	fma.rn.f64 	%fd201, %fd199, %fd200, %fd198;
	ld.shared.f64 	%fd202, [%r9+1536];
	ld.shared.f64 	%fd203, [%r10+1536];
	fma.rn.f64 	%fd204, %fd202, %fd203, %fd201;
	ld.shared.f64 	%fd205, [%r9+1664];
	ld.shared.f64 	%fd206, [%r10+1664];
	fma.rn.f64 	%fd207, %fd205, %fd206, %fd204;
	ld.shared.f64 	%fd208, [%r9+1792];
	ld.shared.f64 	%fd209, [%r10+1792];
	fma.rn.f64 	%fd210, %fd208, %fd209, %fd207;
	ld.shared.f64 	%fd211, [%r9+1920];
	ld.shared.f64 	%fd212, [%r10+1920];
	fma.rn.f64 	%fd367, %fd211, %fd212, %fd210;
	bar.sync 	0;
	add.s32 	%r93, %r93, 64;
	add.s32 	%r91, %r91, %r14;
	add.s32 	%r90, %r90, %r14;
	add.s32 	%r89, %r89, %r14;
	add.s32 	%r88, %r88, %r14;
	add.s32 	%r87, %r87, %r14;
	add.s32 	%r86, %r86, %r14;
	add.s32 	%r85, %r85, %r14;
	add.s32 	%r84, %r84, %r14;
	add.s32 	%r83, %r83, 4;
	setp.ne.s32 	%p3, %r83, 0;
	@%p3 bra 	$L__BB0_3;
$L__BB0_4:
	shr.u32 	%r66, %r11, 4;
	add.s32 	%r67, %r66, 1;
	and.b32  	%r65, %r67, 3;
	setp.eq.s32 	%p4, %r65, 0;
	@%p4 bra 	$L__BB0_9;
	setp.eq.s32 	%p5, %r65, 1;
	@%p5 bra 	$L__BB0_7;
	add.s32 	%r68, %r93, %r5;
	mul.lo.s32 	%r69, %r68, %r46;
	add.s32 	%r70, %r69, %r3;
	mul.wide.u32 	%rd22, %r70, 8;
	add.s64 	%rd23, %rd2, %rd22;
	ld.global.f64 	%fd214, [%rd23];
	st.shared.f64 	[%r7], %fd214;
	add.s32 	%r71, %r6, %r69;
	mul.wide.u32 	%rd24, %r71, 8;
	add.s64 	%rd25, %rd1, %rd24;
	ld.global.f64 	%fd215, [%rd25];
	st.shared.f64 	[%r8], %fd215;
	bar.sync 	0;
	ld.shared.f64 	%fd216, [%r9];
	ld.shared.f64 	%fd217, [%r10];
	fma.rn.f64 	%fd218, %fd216, %fd217, %fd367;
	ld.shared.f64 	%fd219, [%r9+128];
	ld.shared.f64 	%fd220, [%r10+128];
	fma.rn.f64 	%fd221, %fd219, %fd220, %fd218;
	ld.shared.f64 	%fd222, [%r9+256];
	ld.shared.f64 	%fd223, [%r10+256];
	fma.rn.f64 	%fd224, %fd222, %fd223, %fd221;
	ld.shared.f64 	%fd225, [%r9+384];
	ld.shared.f64 	%fd226, [%r10+384];
	fma.rn.f64 	%fd227, %fd225, %fd226, %fd224;
	ld.shared.f64 	%fd228, [%r9+512];
	ld.shared.f64 	%fd229, [%r10+512];
	fma.rn.f64 	%fd230, %fd228, %fd229, %fd227;
	ld.shared.f64 	%fd231, [%r9+640];
	ld.shared.f64 	%fd232, [%r10+640];
	fma.rn.f64 	%fd233, %fd231, %fd232, %fd230;
	ld.shared.f64 	%fd234, [%r9+768];
	ld.shared.f64 	%fd235, [%r10+768];
	fma.rn.f64 	%fd236, %fd234, %fd235, %fd233;
	ld.shared.f64 	%fd237, [%r9+896];
	ld.shared.f64 	%fd238, [%r10+896];
	fma.rn.f64 	%fd239, %fd237, %fd238, %fd236;
	ld.shared.f64 	%fd240, [%r9+1024];
	ld.shared.f64 	%fd241, [%r10+1024];
	fma.rn.f64 	%fd242, %fd240, %fd241, %fd239;
	ld.shared.f64 	%fd243, [%r9+1152];
	ld.shared.f64 	%fd244, [%r10+1152];
	fma.rn.f64 	%fd245, %fd243, %fd244, %fd242;
	ld.shared.f64 	%fd246, [%r9+1280];
	ld.shared.f64 	%fd247, [%r10+1280];
	fma.rn.f64 	%fd248, %fd246, %fd247, %fd245;
	ld.shared.f64 	%fd249, [%r9+1408];
	ld.shared.f64 	%fd250, [%r10+1408];
	fma.rn.f64 	%fd251, %fd249, %fd250, %fd248;
	ld.shared.f64 	%fd252, [%r9+1536];
	ld.shared.f64 	%fd253, [%r10+1536];
	fma.rn.f64 	%fd254, %fd252, %fd253, %fd251;
	ld.shared.f64 	%fd255, [%r9+1664];
	ld.shared.f64 	%fd256, [%r10+1664];
	fma.rn.f64 	%fd257, %fd255, %fd256, %fd254;
	ld.shared.f64 	%fd258, [%r9+1792];
	ld.shared.f64 	%fd259, [%r10+1792];
	fma.rn.f64 	%fd260, %fd258, %fd259, %fd257;
	ld.shared.f64 	%fd261, [%r9+1920];
	ld.shared.f64 	%fd262, [%r10+1920];
	fma.rn.f64 	%fd263, %fd261, %fd262, %fd260;
	bar.sync 	0;
	add.s32 	%r72, %r68, 16;
	mul.lo.s32 	%r73, %r72, %r46;
	add.s32 	%r74, %r73, %r3;
	mul.wide.u32 	%rd26, %r74, 8;
	add.s64 	%rd27, %rd2, %rd26;
	ld.global.f64 	%fd264, [%rd27];
	st.shared.f64 	[%r7], %fd264;
	add.s32 	%r75, %r6, %r73;
	mul.wide.u32 	%rd28, %r75, 8;
	add.s64 	%rd29, %rd1, %rd28;
	ld.global.f64 	%fd265, [%rd29];
	st.shared.f64 	[%r8], %fd265;
	bar.sync 	0;
	ld.shared.f64 	%fd266, [%r9];
	ld.shared.f64 	%fd267, [%r10];
	fma.rn.f64 	%fd268, %fd266, %fd267, %fd263;
	ld.shared.f64 	%fd269, [%r9+128];
	ld.shared.f64 	%fd270, [%r10+128];
	fma.rn.f64 	%fd271, %fd269, %fd270, %fd268;
	ld.shared.f64 	%fd272, [%r9+256];
	ld.shared.f64 	%fd273, [%r10+256];
	fma.rn.f64 	%fd274, %fd272, %fd273, %fd271;
	ld.shared.f64 	%fd275, [%r9+384];
	ld.shared.f64 	%fd276, [%r10+384];
	fma.rn.f64 	%fd277, %fd275, %fd276, %fd274;
	ld.shared.f64 	%fd278, [%r9+512];
	ld.shared.f64 	%fd279, [%r10+512];
	fma.rn.f64 	%fd280, %fd278, %fd279, %fd277;
	ld.shared.f64 	%fd281, [%r9+640];
	ld.shared.f64 	%fd282, [%r10+640];
	fma.rn.f64 	%fd283, %fd281, %fd282, %fd280;
	ld.shared.f64 	%fd284, [%r9+768];
	ld.shared.f64 	%fd285, [%r10+768];
	fma.rn.f64 	%fd286, %fd284, %fd285, %fd283;
	ld.shared.f64 	%fd287, [%r9+896];
	ld.shared.f64 	%fd288, [%r10+896];
	fma.rn.f64 	%fd289, %fd287, %fd288, %fd286;
	ld.shared.f64 	%fd290, [%r9+1024];
	ld.shared.f64 	%fd291, [%r10+1024];
	fma.rn.f64 	%fd292, %fd290, %fd291, %fd289;
	ld.shared.f64 	%fd293, [%r9+1152];
	ld.shared.f64 	%fd294, [%r10+1152];
	fma.rn.f64 	%fd295, %fd293, %fd294, %fd292;
	ld.shared.f64 	%fd296, [%r9+1280];
	ld.shared.f64 	%fd297, [%r10+1280];
	fma.rn.f64 	%fd298, %fd296, %fd297, %fd295;
	ld.shared.f64 	%fd299, [%r9+1408];
	ld.shared.f64 	%fd300, [%r10+1408];
	fma.rn.f64 	%fd301, %fd299, %fd300, %fd298;
	ld.shared.f64 	%fd302, [%r9+1536];
	ld.shared.f64 	%fd303, [%r10+1536];
	fma.rn.f64 	%fd304, %fd302, %fd303, %fd301;
	ld.shared.f64 	%fd305, [%r9+1664];
	ld.shared.f64 	%fd306, [%r10+1664];
	fma.rn.f64 	%fd307, %fd305, %fd306, %fd304;
	ld.shared.f64 	%fd308, [%r9+1792];
	ld.shared.f64 	%fd309, [%r10+1792];
	fma.rn.f64 	%fd310, %fd308, %fd309, %fd307;
	ld.shared.f64 	%fd311, [%r9+1920];
	ld.shared.f64 	%fd312, [%r10+1920];
	fma.rn.f64 	%fd367, %fd311, %fd312, %fd310;
	bar.sync 	0;
	add.s32 	%r93, %r93, 32;
$L__BB0_7:
	and.b32  	%r76, %r11, 16;
	setp.ne.s32 	%p6, %r76, 0;
	@%p6 bra 	$L__BB0_9;
	add.s32 	%r77, %r93, %r5;
	mul.lo.s32 	%r78, %r77, %r46;
	add.s32 	%r79, %r78, %r3;
	mul.wide.u32 	%rd30, %r79, 8;
	add.s64 	%rd31, %rd2, %rd30;
	ld.global.f64 	%fd313, [%rd31];
	st.shared.f64 	[%r7], %fd313;
	add.s32 	%r80, %r6, %r78;
	mul.wide.u32 	%rd32, %r80, 8;
	add.s64 	%rd33, %rd1, %rd32;
	ld.global.f64 	%fd314, [%rd33];
	st.shared.f64 	[%r8], %fd314;
	bar.sync 	0;
	ld.shared.f64 	%fd315, [%r9];
	ld.shared.f64 	%fd316, [%r10];
	fma.rn.f64 	%fd317, %fd315, %fd316, %fd367;
	ld.shared.f64 	%fd318, [%r9+128];
	ld.shared.f64 	%fd319, [%r10+128];
	fma.rn.f64 	%fd320, %fd318, %fd319, %fd317;
	ld.shared.f64 	%fd321, [%r9+256];
	ld.shared.f64 	%fd322, [%r10+256];
	fma.rn.f64 	%fd323, %fd321, %fd322, %fd320;
	ld.shared.f64 	%fd324, [%r9+384];
	ld.shared.f64 	%fd325, [%r10+384];
	fma.rn.f64 	%fd326, %fd324, %fd325, %fd323;
	ld.shared.f64 	%fd327, [%r9+512];
	ld.shared.f64 	%fd328, [%r10+512];
	fma.rn.f64 	%fd329, %fd327, %fd328, %fd326;
	ld.shared.f64 	%fd330, [%r9+640];
	ld.shared.f64 	%fd331, [%r10+640];
	fma.rn.f64 	%fd332, %fd330, %fd331, %fd329;
	ld.shared.f64 	%fd333, [%r9+768];
	ld.shared.f64 	%fd334, [%r10+768];
	fma.rn.f64 	%fd335, %fd333, %fd334, %fd332;
	ld.shared.f64 	%fd336, [%r9+896];
	ld.shared.f64 	%fd337, [%r10+896];
	fma.rn.f64 	%fd338, %fd336, %fd337, %fd335;
	ld.shared.f64 	%fd339, [%r9+1024];
	ld.shared.f64 	%fd340, [%r10+1024];
	fma.rn.f64 	%fd341, %fd339, %fd340, %fd338;
	ld.shared.f64 	%fd342, [%r9+1152];
	ld.shared.f64 	%fd343, [%r10+1152];
	fma.rn.f64 	%fd344, %fd342, %fd343, %fd341;
	ld.shared.f64 	%fd345, [%r9+1280];
	ld.shared.f64 	%fd346, [%r10+1280];
	fma.rn.f64 	%fd347, %fd345, %fd346, %fd344;
	ld.shared.f64 	%fd348, [%r9+1408];
	ld.shared.f64 	%fd349, [%r10+1408];
	fma.rn.f64 	%fd350, %fd348, %fd349, %fd347;
	ld.shared.f64 	%fd351, [%r9+1536];
	ld.shared.f64 	%fd352, [%r10+1536];
	fma.rn.f64 	%fd353, %fd351, %fd352, %fd350;
	ld.shared.f64 	%fd354, [%r9+1664];
	ld.shared.f64 	%fd355, [%r10+1664];
	fma.rn.f64 	%fd356, %fd354, %fd355, %fd353;
	ld.shared.f64 	%fd357, [%r9+1792];
	ld.shared.f64 	%fd358, [%r10+1792];
	fma.rn.f64 	%fd359, %fd357, %fd358, %fd356;
	ld.shared.f64 	%fd360, [%r9+1920];
	ld.shared.f64 	%fd361, [%r10+1920];
	fma.rn.f64 	%fd367, %fd360, %fd361, %fd359;
	bar.sync 	0;
$L__BB0_9:
	ld.param.u64 	%rd37, [_Z11test_kerneliPdS_S__param_3];
	cvta.to.global.u64 	%rd34, %rd37;
	add.s32 	%r81, %r4, %r5;
	mad.lo.s32 	%r82, %r81, %r46, %r3;
	mul.wide.s32 	%rd35, %r82, 8;
	add.s64 	%rd36, %rd34, %rd35;
	st.global.f64 	[%rd36], %fd367;
	ret;

}


// ===== COMPILED SASS (sm_100) =====

	.target	sm_100

	.elftype	@"ET_EXEC"


//--------------------- .note.nv.tkinfo           --------------------------
	.section	.note.nv.tkinfo,"",@"SHT_NOTE"
	.sectionflags	@"SHF_NOTE_NV_TKINFO"
	.tkinfo
        /*0018*/ 	.word	0x00000002
        /*0030*/ 	.string	""
        /*0030*/ 	.string	"ptxas"
        /*0030*/ 	.string	"Cuda compilation tools, release 13.0, V13.0.88"
        /*0030*/ 	.string	"Build cuda_13.0.r13.0/compiler.36424714_0"
        /*0030*/ 	.string	"-arch sm_100 -m 64 "



//--------------------- .note.nv.cuinfo           --------------------------
	.section	.note.nv.cuinfo,"",@"SHT_NOTE"
	.sectionflags	@"SHF_NOTE_NV_CUINFO"
        /*0018*/ 	.short	0x0002
        /*001a*/ 	.short	0x0064
        /*001c*/ 	.short	0x0082
	.zero		2


//--------------------- .nv.info                  --------------------------
	.section	.nv.info,"",@"SHT_CUDA_INFO"
	.align	4


	//----- nvinfo : EIATTR_REGCOUNT
	.align		4
        /*0000*/ 	.byte	0x04, 0x2f
        /*0002*/ 	.short	(.L_1 - .L_0)
	.align		4
.L_0:
        /*0004*/ 	.word	index@(_Z11test_kerneliPdS_S_)
        /*0008*/ 	.word	0x00000028


	//----- nvinfo : EIATTR_FRAME_SIZE
	.align		4
.L_1:
        /*000c*/ 	.byte	0x04, 0x11
        /*000e*/ 	.short	(.L_3 - .L_2)
	.align		4
.L_2:
        /*0010*/ 	.word	index@(_Z11test_kerneliPdS_S_)
        /*0014*/ 	.word	0x00000000


	//----- nvinfo : EIATTR_MIN_STACK_SIZE
	.align		4
.L_3:
        /*0018*/ 	.byte	0x04, 0x12
        /*001a*/ 	.short	(.L_5 - .L_4)
	.align		4
.L_4:
        /*001c*/ 	.word	index@(_Z11test_kerneliPdS_S_)
        /*0020*/ 	.word	0x00000000
.L_5:


//--------------------- .nv.compat                --------------------------
	.section	.nv.compat,"",@"SHT_CUDA_COMPAT_INFO"
	.align	4
        /*0000*/ 	.byte	0x02, 0x09, 0x00, 0x00, 0x02, 0x02, 0x01, 0x00, 0x02, 0x05, 0x05, 0x00, 0x03, 0x07, 0x01, 0x01
        /*0010*/ 	.byte	0x02, 0x03, 0x00, 0x00, 0x02, 0x06, 0x01, 0x00, 0x04, 0x0b, 0x08, 0x00, 0x01, 0x00, 0x00, 0x00
        /*0020*/ 	.byte	0x00, 0x00, 0x00, 0x00


//--------------------- .nv.info._Z11test_kerneliPdS_S_ --------------------------
	.section	.nv.info._Z11test_kerneliPdS_S_,"",@"SHT_CUDA_INFO"
	.sectionflags	@""
	.align	4


	//----- nvinfo : EIATTR_CUDA_API_VERSION
	.align		4
        /*0000*/ 	.byte	0x04, 0x37
        /*0002*/ 	.short	(.L_7 - .L_6)
.L_6:
        /*0004*/ 	.word	0x00000082


	//----- nvinfo : EIATTR_KPARAM_INFO
	.align		4
.L_7:
        /*0008*/ 	.byte	0x04, 0x17
        /*000a*/ 	.short	(.L_9 - .L_8)
.L_8:
        /*000c*/ 	.word	0x00000000
        /*0010*/ 	.short	0x0003
        /*0012*/ 	.short	0x0018
        /*0014*/ 	.byte	0x00, 0xf5, 0x21, 0x00


	//----- nvinfo : EIATTR_KPARAM_INFO
	.align		4
.L_9:
        /*0018*/ 	.byte	0x04, 0x17
        /*001a*/ 	.short	(.L_11 - .L_10)
.L_10:
        /*001c*/ 	.word	0x00000000
        /*0020*/ 	.short	0x0002
        /*0022*/ 	.short	0x0010
        /*0024*/ 	.byte	0x00, 0xf5, 0x21, 0x00


	//----- nvinfo : EIATTR_KPARAM_INFO
	.align		4
.L_11:
        /*0028*/ 	.byte	0x04, 0x17
        /*002a*/ 	.short	(.L_13 - .L_12)
.L_12:
        /*002c*/ 	.word	0x00000000
        /*0030*/ 	.short	0x0001
        /*0032*/ 	.short	0x0008
        /*0034*/ 	.byte	0x00, 0xf5, 0x21, 0x00


	//----- nvinfo : EIATTR_KPARAM_INFO
	.align		4
.L_13:
        /*0038*/ 	.byte	0x04, 0x17
        /*003a*/ 	.short	(.L_15 - .L_14)
.L_14:
        /*003c*/ 	.word	0x00000000
        /*0040*/ 	.short	0x0000
        /*0042*/ 	.short	0x0000
        /*0044*/ 	.byte	0x00, 0xf0, 0x11, 0x00


	//----- nvinfo : EIATTR_SPARSE_MMA_MASK
	.align		4
.L_15:
        /*0048*/ 	.byte	0x03, 0x50
        /*004a*/ 	.short	0x0000


	//----- nvinfo : EIATTR_MAXREG_COUNT
	.align		4
        /*004c*/ 	.byte	0x03, 0x1b
        /*004e*/ 	.short	0x00ff


	//----- nvinfo : EIATTR_NUM_BARRIERS
	.align		4
        /*0050*/ 	.byte	0x02, 0x4c
        /*0052*/ 	.byte	0x01
	.zero		1


	//----- nvinfo : EIATTR_MERCURY_ISA_VERSION
	.align		4
        /*0054*/ 	.byte	0x03, 0x5f
        /*0056*/ 	.short	0x0101


	//----- nvinfo : EIATTR_VRC_CTA_INIT_COUNT
	.align		4
        /*0058*/ 	.byte	0x02, 0x4a
	.zero		1
	.zero		1


	//----- nvinfo : EIATTR_EXIT_INSTR_OFFSETS
	.align		4
        /*005c*/ 	.byte	0x04, 0x1c
        /*005e*/ 	.short	(.L_17 - .L_16)


	//   ....[0]....
.L_16:
        /*0060*/ 	.word	0x00001de0


	//----- nvinfo : EIATTR_CBANK_PARAM_SIZE
	.align		4
.L_17:
        /*0064*/ 	.byte	0x03, 0x19
        /*0066*/ 	.short	0x0020


	//----- nvinfo : EIATTR_PARAM_CBANK
	.align		4
        /*0068*/ 	.byte	0x04, 0x0a
        /*006a*/ 	.short	(.L_19 - .L_18)
	.align		4
.L_18:
        /*006c*/ 	.word	index@(.nv.constant0._Z11test_kerneliPdS_S_)
        /*0070*/ 	.short	0x0380
        /*0072*/ 	.short	0x0020


	//----- nvinfo : EIATTR_SW_WAR
	.align		4
.L_19:
        /*0074*/ 	.byte	0x04, 0x36
        /*0076*/ 	.short	(.L_21 - .L_20)
.L_20:
        /*0078*/ 	.word	0x00000008
.L_21:


//--------------------- .nv.callgraph             --------------------------
	.section	.nv.callgraph,"",@"SHT_CUDA_CALLGRAPH"
	.align	4
	.sectionentsize	8
	.align		4
        /*0000*/ 	.word	0x00000000
	.align		4
        /*0004*/ 	.word	0xffffffff
	.align		4
        /*0008*/ 	.word	0x00000000
	.align		4
        /*000c*/ 	.word	0xfffffffe
	.align		4
        /*0010*/ 	.word	0x00000000
	.align		4
        /*0014*/ 	.word	0xfffffffd
	.align		4
        /*0018*/ 	.word	0x00000000
	.align		4
        /*001c*/ 	.word	0xfffffffc


//--------------------- .text._Z11test_kerneliPdS_S_ --------------------------
	.section	.text._Z11test_kerneliPdS_S_,"ax",@progbits
	.align	128
        .global         _Z11test_kerneliPdS_S_
        .type           _Z11test_kerneliPdS_S_,@function
        .size           _Z11test_kerneliPdS_S_,(.L_x_5 - _Z11test_kerneliPdS_S_)
        .other          _Z11test_kerneliPdS_S_,@"STO_CUDA_ENTRY STV_DEFAULT"
_Z11test_kerneliPdS_S_:
.text._Z11test_kerneliPdS_S_:
[----:B------:R-:W-:Y:S08]  /*0000*/  LDC R1, c[0x0][0x37c] ;  /* 0x0000df00ff017b82 */ /* 0x000ff00000000800 */
[----:B------:R-:W0:Y:S01]  /*0010*/  LDC R3, c[0x0][0x380] ;  /* 0x0000e000ff037b82 */ /* 0x000e220000000800 */
[----:B------:R-:W1:Y:S01]  /*0020*/  S2R R29, SR_CTAID.X ;  /* 0x00000000001d7919 */ /* 0x000e620000002500 */
[----:B------:R-:W2:Y:S01]  /*0030*/  LDCU.64 UR8, c[0x0][0x358] ;  /* 0x00006b00ff0877ac */ /* 0x000ea20008000a00 */
[----:B------:R-:W-:Y:S01]  /*0040*/  CS2R R24, SRZ ;  /* 0x0000000000187805 */ /* 0x000fe2000001ff00 */
[----:B------:R-:W1:Y:S01]  /*0050*/  S2R R0, SR_TID.X ;  /* 0x0000000000007919 */ /* 0x000e620000002100 */
[----:B------:R-:W3:Y:S01]  /*0060*/  S2R R5, SR_CTAID.Y ;  /* 0x0000000000057919 */ /* 0x000ee20000002600 */
[----:B------:R-:W4:Y:S01]  /*0070*/  S2R R2, SR_TID.Y ;  /* 0x0000000000027919 */ /* 0x000f220000002200 */
[----:B0-----:R-:W-:-:S02]  /*0080*/  ISETP.GE.AND P0, PT, R3, 0x1, PT ;  /* 0x000000010300780c */ /* 0x001fc40003f06270 */
[----:B-1----:R-:W-:-:S11]  /*0090*/  LEA R6, R29, R0, 0x4 ;  /* 0x000000001d067211 */ /* 0x002fd600078e20ff */
[----:B--234-:R-:W-:Y:S05]  /*00a0*/  @!P0 BRA `(.L_x_0) ;  /* 0x0000001c00388947 */ /* 0x01cfea0003800000 */
[----:B------:R-:W0:Y:S01]  /*00b0*/  S2UR UR6, SR_CgaCtaId ;  /* 0x00000000000679c3 */ /* 0x000e220000008800 */
[----:B------:R-:W-:Y:S01]  /*00c0*/  UMOV UR4, 0x400 ;  /* 0x0000040000047882 */ /* 0x000fe20000000000 */
[C---:B------:R-:W-:Y:S01]  /*00d0*/  ISETP.GE.U32.AND P1, PT, R3.reuse, 0x31, PT ;  /* 0x000000310300780c */ /* 0x040fe20003f26070 */
[----:B------:R-:W-:Y:S01]  /*00e0*/  UIADD3 UR5, UPT, UPT, UR4, 0x800, URZ ;  /* 0x0000080004057890 */ /* 0x000fe2000fffe0ff */
[----:B------:R-:W-:Y:S02]  /*00f0*/  IADD3 R7, PT, PT, R3, -0x1, RZ ;  /* 0xffffffff03077810 */ /* 0x000fe40007ffe0ff */
[----:B------:R-:W-:Y:S02]  /*0100*/  CS2R R24, SRZ ;  /* 0x0000000000187805 */ /* 0x000fe4000001ff00 */
[----:B------:R-:W-:-:S04]  /*0110*/  LEA.HI R4, R7, 0x1, RZ, 0x1c ;  /* 0x0000000107047811 */ /* 0x000fc800078fe0ff */
[----:B------:R-:W-:Y:S01]  /*0120*/  LOP3.LUT P0, R8, R4, 0x3, RZ, 0xc0, !PT ;  /* 0x0000000304087812 */ /* 0x000fe2000780c0ff */
[----:B0-----:R-:W-:Y:S02]  /*0130*/  ULEA UR4, UR6, UR4, 0x18 ;  /* 0x0000000406047291 */ /* 0x001fe4000f8ec0ff */
[----:B------:R-:W-:-:S04]  /*0140*/  ULEA UR5, UR6, UR5, 0x18 ;  /* 0x0000000506057291 */ /* 0x000fc8000f8ec0ff */
[----:B------:R-:W-:Y:S01]  /*0150*/  LEA R9, R0, UR4, 0x3 ;  /* 0x0000000400097c11 */ /* 0x000fe2000f8e18ff */
[----:B------:R-:W-:Y:S01]  /*0160*/  UMOV UR4, URZ ;  /* 0x000000ff00047c82 */ /* 0x000fe20008000000 */
[----:B------:R-:W-:-:S03]  /*0170*/  LEA R13, R2, UR5, 0x7 ;  /* 0x00000005020d7c11 */ /* 0x000fc6000f8e38ff */
[----:B------:R-:W-:Y:S01]  /*0180*/  IMAD R10, R2, 0x80, R9 ;  /* 0x00000080020a7824 */ /* 0x000fe200078e0209 */
[----:B------:R-:W-:Y:S01]  /*0190*/  LEA R11, R0, R13, 0x3 ;  /* 0x0000000d000b7211 */ /* 0x000fe200078e18ff */
[----:B------:R-:W-:Y:S01]  /*01a0*/  IMAD R26, R2, -0x78, R13 ;  /* 0xffffff88021a7824 */ /* 0x000fe200078e020d */
[----:B------:R-:W-:Y:S06]  /*01b0*/  @!P1 BRA `(.L_x_1) ;  /* 0x0000001000049947 */ /* 0x000fec0003800000 */
[----:B------:R-:W-:Y:S01]  /*01c0*/  LOP3.LUT R27, R4, 0x1ffffffc, RZ, 0xc0, !PT ;  /* 0x1ffffffc041b7812 */ /* 0x000fe200078ec0ff */
[C---:B------:R-:W-:Y:S01]  /*01d0*/  VIADD R12, R2.reuse, 0x20 ;  /* 0x00000020020c7836 */ /* 0x040fe20000000000 */
[C---:B------:R-:W-:Y:S01]  /*01e0*/  IADD3 R4, PT, PT, R2.reuse, 0x10, RZ ;  /* 0x0000001002047810 */ /* 0x040fe20007ffe0ff */
[CCC-:B------:R-:W-:Y:S01]  /*01f0*/  IMAD R14, R2.reuse, R3.reuse, R0.reuse ;  /* 0x00000003020e7224 */ /* 0x1c0fe200078e0200 */
[----:B------:R-:W-:Y:S01]  /*0200*/  IADD3 R13, PT, PT, R2, 0x30, RZ ;  /* 0x00000030020d7810 */ /* 0x000fe20007ffe0ff */
[-CC-:B------:R-:W-:Y:S01]  /*0210*/  IMAD R12, R12, R3.reuse, R0.reuse ;  /* 0x000000030c0c7224 */ /* 0x180fe200078e0200 */
[----:B------:R-:W-:Y:S01]  /*0220*/  CS2R R24, SRZ ;  /* 0x0000000000187805 */ /* 0x000fe2000001ff00 */
[-CC-:B------:R-:W-:Y:S01]  /*0230*/  IMAD R4, R4, R3.reuse, R0.reuse ;  /* 0x0000000304047224 */ /* 0x180fe200078e0200 */
[----:B------:R-:W-:Y:S01]  /*0240*/  LEA R28, R5, R14, 0x4 ;  /* 0x0000000e051c7211 */ /* 0x000fe200078e20ff */
[----:B------:R-:W-:Y:S01]  /*0250*/  IMAD R36, R13, R3, R0 ;  /* 0x000000030d247224 */ /* 0x000fe200078e0200 */
[C---:B------:R-:W-:Y:S01]  /*0260*/  LEA R34, R29.reuse, R12, 0x4 ;  /* 0x0000000c1d227211 */ /* 0x040fe200078e20ff */
[----:B------:R-:W-:Y:S01]  /*0270*/  IMAD R31, R29, 0x10, R14 ;  /* 0x000000101d1f7824 */ /* 0x000fe200078e020e */
[----:B------:R-:W-:Y:S01]  /*0280*/  LEA R30, R5, R4, 0x4 ;  /* 0x00000004051e7211 */ /* 0x000fe200078e20ff */
[----:B------:R-:W-:Y:S01]  /*0290*/  IMAD R4, R29, 0x10, R4 ;  /* 0x000000101d047824 */ /* 0x000fe200078e0204 */
[----:B------:R-:W-:Y:S01]  /*02a0*/  IADD3 R27, PT, PT, -R27, RZ, RZ ;  /* 0x000000ff1b1b7210 */ /* 0x000fe20007ffe1ff */
[----:B------:R-:W-:Y:S01]  /*02b0*/  IMAD R29, R29, 0x10, R36 ;  /* 0x000000101d1d7824 */ /* 0x000fe200078e0224 */
[C---:B------:R-:W-:Y:S01]  /*02c0*/  LEA R32, R5.reuse, R12, 0x4 ;  /* 0x0000000c05207211 */ /* 0x040fe200078e20ff */
[----:B------:R-:W-:Y:S01]  /*02d0*/  UMOV UR4, URZ ;  /* 0x000000ff00047c82 */ /* 0x000fe20008000000 */
[----:B------:R-:W-:-:S07]  /*02e0*/  LEA R36, R5, R36, 0x4 ;  /* 0x0000002405247211 */ /* 0x000fce00078e20ff */
.L_x_2:
[----:B------:R-:W0:Y:S08]  /*02f0*/  LDC.64 R22, c[0x0][0x388] ;  /* 0x0000e200ff167b82 */ /* 0x000e300000000a00 */
[----:B------:R-:W1:Y:S01]  /*0300*/  LDC.64 R14, c[0x0][0x390] ;  /* 0x0000e400ff0e7b82 */ /* 0x000e620000000a00 */
[----:B0-----:R-:W-:-:S06]  /*0310*/  IMAD.WIDE.U32 R16, R31, 0x8, R22 ;  /* 0x000000081f107825 */ /* 0x001fcc00078e0016 */
[----:B------:R-:W2:Y:S01]  /*0320*/  LDG.E.64 R16, desc[UR8][R16.64] ;  /* 0x0000000810107981 */ /* 0x000ea2000c1e1b00 */
[----:B-1----:R-:W-:-:S05]  /*0330*/  IMAD.WIDE.U32 R18, R28, 0x8, R14 ;  /* 0x000000081c127825 */ /* 0x002fca00078e000e */
[----:B------:R-:W3:Y:S04]  /*0340*/  LDG.E.64 R12, desc[UR8][R18.64] ;  /* 0x00000008120c7981 */ /* 0x000ee8000c1e1b00 */
[----:B--2---:R-:W-:Y:S04]  /*0350*/  STS.64 [R10], R16 ;  /* 0x000000100a007388 */ /* 0x004fe80000000a00 */
[----:B---3--:R-:W-:Y:S01]  /*0360*/  STS.64 [R11], R12 ;  /* 0x0000000c0b007388 */ /* 0x008fe20000000a00 */
[----:B------:R-:W-:Y:S06]  /*0370*/  BAR.SYNC.DEFER_BLOCKING 0x0 ;  /* 0x0000000000007b1d */ /* 0x000fec0000010000 */
[----:B------:R-:W-:Y:S04]  /*0380*/  LDS.64 R12, [R9] ;  /* 0x00000000090c7984 */ /* 0x000fe80000000a00 */
[----:B------:R-:W0:Y:S04]  /*0390*/  LDS.64 R20, [R26] ;  /* 0x000000001a147984 */ /* 0x000e280000000a00 */
[----:B------:R-:W-:Y:S04]  /*03a0*/  LDS.64 R16, [R9+0x80] ;  /* 0x0000800009107984 */ /* 0x000fe80000000a00 */
[----:B------:R-:W1:Y:S01]  /*03b0*/  LDS.64 R18, [R26+0x80] ;  /* 0x000080001a127984 */ /* 0x000e620000000a00 */
[----:B0-----:R-:W-:-:S03]  /*03c0*/  DFMA R20, R12, R20, R24 ;  /* 0x000000140c14722b */ /* 0x001fc60000000018 */
[----:B------:R-:W-:Y:S04]  /*03d0*/  LDS.64 R12, [R9+0x100] ;  /* 0x00010000090c7984 */ /* 0x000fe80000000a00 */
[----:B------:R-:W0:Y:S01]  /*03e0*/  LDS.64 R24, [R26+0x100] ;  /* 0x000100001a187984 */ /* 0x000e220000000a00 */
[----:B-1----:R-:W-:-:S03]  /*03f0*/  DFMA R18, R16, R18, R20 ;  /* 0x000000121012722b */ /* 0x002fc60000000014 */
        /* <DEDUP_REMOVED lines=36> */
[----:B------:R-:W-:Y:S01]  /*0640*/  LDS.64 R18, [R9+0x780] ;  /* 0x0007800009127984 */ /* 0x000fe20000000a00 */
[----:B------:R-:W-:-:S04]  /*0650*/  IMAD.WIDE.U32 R20, R4, 0x8, R22 ;  /* 0x0000000804147825 */ /* 0x000fc800078e0016 */
[----:B0-----:R-:W-:Y:S02]  /*0660*/  DFMA R24, R12, R24, R16 ;  /* 0x000000180c18722b */ /* 0x001fe40000000010 */
[----:B------:R-:W0:Y:S01]  /*0670*/  LDS.64 R16, [R26+0x780] ;  /* 0x000780001a107984 */ /* 0x000e220000000a00 */
[----:B------:R-:W-:Y:S01]  /*0680*/  BAR.SYNC.DEFER_BLOCKING 0x0 ;  /* 0x0000000000007b1d */ /* 0x000fe20000010000 */
[----:B------:R-:W-:-:S05]  /*0690*/  IMAD.WIDE.U32 R12, R30, 0x8, R14 ;  /* 0x000000081e0c7825 */ /* 0x000fca00078e000e */
[----:B------:R-:W2:Y:S04]  /*06a0*/  LDG.E.64 R20, desc[UR8][R20.64] ;  /* 0x0000000814147981 */ /* 0x000ea8000c1e1b00 */
[----:B------:R-:W3:Y:S01]  /*06b0*/  LDG.E.64 R12, desc[UR8][R12.64] ;  /* 0x000000080c0c7981 */ /* 0x000ee2000c1e1b00 */
[----:B0-----:R-:W-:-:S03]  /*06c0*/  DFMA R24, R18, R16, R24 ;  /* 0x000000101218722b */ /* 0x001fc60000000018 */
        /* <DEDUP_REMOVED lines=49> */
[----:B0-----:R-:W-:Y:S01]  /*09e0*/  DFMA R24, R12, R24, R16 ;  /* 0x000000180c18722b */ /* 0x001fe20000000010 */
        /* <DEDUP_REMOVED lines=49> */
[----:B------:R-:W-:Y:S01]  /*0d00*/  IMAD.WIDE.U32 R22, R29, 0x8, R22 ;  /* 0x000000081d167825 */ /* 0x000fe200078e0016 */
[----:B0-----:R-:W-:Y:S02]  /*0d10*/  DFMA R16, R18, R16, R20 ;  /* 0x000000101210722b */ /* 0x001fe40000000014 */
[----:B------:R-:W-:Y:S04]  /*0d20*/  LDS.64 R20, [R9+0x700] ;  /* 0x0007000009147984 */ /* 0x000fe80000000a00 */
[----:B------:R-:W-:Y:S02]  /*0d30*/  LDS.64 R18, [R9+0x780] ;  /* 0x0007800009127984 */ /* 0x000fe40000000a00 */
[----:B-1----:R-:W-:-:S02]  /*0d40*/  DFMA R24, R12, R24, R16 ;  /* 0x000000180c18722b */ /* 0x002fc40000000010 */
[----:B------:R-:W0:Y:S04]  /*0d50*/  LDS.64 R12, [R26+0x700] ;  /* 0x000700001a0c7984 */ /* 0x000e280000000a00 */
[----:B------:R-:W1:Y:S01]  /*0d60*/  LDS.64 R16, [R26+0x780] ;  /* 0x000780001a107984 */ /* 0x000e620000000a00 */
[----:B------:R-:W-:Y:S01]  /*0d70*/  BAR.SYNC.DEFER_BLOCKING 0x0 ;  /* 0x0000000000007b1d */ /* 0x000fe20000010000 */
[----:B------:R-:W-:-:S05]  /*0d80*/  IMAD.WIDE.U32 R14, R36, 0x8, R14 ;  /* 0x00000008240e7825 */ /* 0x000fca00078e000e */
[----:B------:R-:W2:Y:S04]  /*0d90*/  LDG.E.64 R22, desc[UR8][R22.64] ;  /* 0x0000000816167981 */ /* 0x000ea8000c1e1b00 */
[----:B------:R-:W3:Y:S01]  /*0da0*/  LDG.E.64 R14, desc[UR8][R14.64] ;  /* 0x000000080e0e7981 */ /* 0x000ee2000c1e1b00 */
[----:B0-----:R-:W-:-:S08]  /*0db0*/  DFMA R24, R20, R12, R24 ;  /* 0x0000000c1418722b */ /* 0x001fd00000000018 */
[----:B-1----:R-:W-:Y:S01]  /*0dc0*/  DFMA R24, R18, R16, R24 ;  /* 0x000000101218722b */ /* 0x002fe20000000018 */
[----:B------:R-:W-:-:S04]  /*0dd0*/  IADD3 R27, PT, PT, R27, 0x4, RZ ;  /* 0x000000041b1b7810 */ /* 0x000fc80007ffe0ff */
[----:B------:R-:W-:Y:S01]  /*0de0*/  ISETP.NE.AND P1, PT, R27, RZ, PT ;  /* 0x000000ff1b00720c */ /* 0x000fe20003f25270 */
[----:B------:R-:W-:Y:S01]  /*0df0*/  UIADD3 UR4, UPT, UPT, UR4, 0x40, URZ ;  /* 0x0000004004047890 */ /* 0x000fe2000fffe0ff */
[C---:B------:R-:W-:Y:S01]  /*0e00*/  LEA R4, R3.reuse, R4, 0x6 ;  /* 0x0000000403047211 */ /* 0x040fe200078e30ff */
[C---:B------:R-:W-:Y:S01]  /*0e10*/  IMAD R34, R3.reuse, 0x40, R34 ;  /* 0x0000004003227824 */ /* 0x040fe200078e0222 */
[C---:B------:R-:W-:Y:S01]  /*0e20*/  LEA R29, R3.reuse, R29, 0x6 ;  /* 0x0000001d031d7211 */ /* 0x040fe200078e30ff */
[C---:B------:R-:W-:Y:S01]  /*0e30*/  IMAD R32, R3.reuse, 0x40, R32 ;  /* 0x0000004003207824 */ /* 0x040fe200078e0220 */
[----:B------:R-:W-:Y:S01]  /*0e40*/  LEA R31, R3, R31, 0x6 ;  /* 0x0000001f031f7211 */ /* 0x000fe200078e30ff */
[----:B--2---:R-:W-:Y:S04]  /*0e50*/  STS.64 [R10], R22 ;  /* 0x000000160a007388 */ /* 0x004fe80000000a00 */
[----:B---3--:R-:W-:Y:S01]  /*0e60*/  STS.64 [R11], R14 ;  /* 0x0000000e0b007388 */ /* 0x008fe20000000a00 */
[----:B------:R-:W-:Y:S06]  /*0e70*/  BAR.SYNC.DEFER_BLOCKING 0x0 ;  /* 0x0000000000007b1d */ /* 0x000fec0000010000 */
[----:B------:R-:W-:Y:S04]  /*0e80*/  LDS.64 R14, [R9] ;  /* 0x00000000090e7984 */ /* 0x000fe80000000a00 */
[----:B------:R-:W0:Y:S04]  /*0e90*/  LDS.64 R22, [R26] ;  /* 0x000000001a167984 */ /* 0x000e280000000a00 */
[----:B------:R-:W-:Y:S04]  /*0ea0*/  LDS.64 R12, [R9+0x80] ;  /* 0x00008000090c7984 */ /* 0x000fe80000000a00 */
[----:B------:R-:W1:Y:S04]  /*0eb0*/  LDS.64 R20, [R26+0x80] ;  /* 0x000080001a147984 */ /* 0x000e680000000a00 */
[----:B------:R-:W-:Y:S04]  /*0ec0*/  LDS.64 R16, [R9+0x100] ;  /* 0x0001000009107984 */ /* 0x000fe80000000a00 */
[----:B------:R-:W2:Y:S01]  /*0ed0*/  LDS.64 R18, [R26+0x100] ;  /* 0x000100001a127984 */ /* 0x000ea20000000a00 */
[----:B0-----:R-:W-:-:S03]  /*0ee0*/  DFMA R22, R14, R22, R24 ;  /* 0x000000160e16722b */ /* 0x001fc60000000018 */
[----:B------:R-:W-:Y:S04]  /*0ef0*/  LDS.64 R14, [R9+0x180] ;  /* 0x00018000090e7984 */ /* 0x000fe80000000a00 */
[----:B------:R-:W0:Y:S01]  /*0f00*/  LDS.64 R24, [R26+0x180] ;  /* 0x000180001a187984 */ /* 0x000e220000000a00 */
[----:B-1----:R-:W-:-:S03]  /*0f10*/  DFMA R20, R12, R20, R22 ;  /* 0x000000140c14722b */ /* 0x002fc60000000016 */
[----:B------:R-:W-:Y:S04]  /*0f20*/  LDS.64 R12, [R9+0x200] ;  /* 0x00020000090c7984 */ /* 0x000fe80000000a00 */
[----:B------:R-:W1:Y:S01]  /*0f30*/  LDS.64 R22, [R26+0x200] ;  /* 0x000200001a167984 */ /* 0x000e620000000a00 */
[----:B--2---:R-:W-:-:S03]  /*0f40*/  DFMA R18, R16, R18, R20 ;  /* 0x000000121012722b */ /* 0x004fc60000000014 */
        /* <DEDUP_REMOVED lines=32> */
[----:B-1----:R-:W-:-:S08]  /*1150*/  DFMA R12, R12, R14, R20 ;  /* 0x0000000e0c0c722b */ /* 0x002fd00000000014 */
[----:B--2---:R-:W-:Y:S01]  /*1160*/  DFMA R12, R16, R18, R12 ;  /* 0x00000012100c722b */ /* 0x004fe2000000000c */
[C---:B------:R-:W-:Y:S02]  /*1170*/  LEA R30, R3.reuse, R30, 0x6 ;  /* 0x0000001e031e7211 */ /* 0x040fe400078e30ff */
[C---:B------:R-:W-:Y:S02]  /*1180*/  LEA R36, R3.reuse, R36, 0x6 ;  /* 0x0000002403247211 */ /* 0x040fe400078e30ff */
[----:B------:R-:W-:-:S03]  /*1190*/  LEA R28, R3, R28, 0x6 ;  /* 0x0000001c031c7211 */ /* 0x000fc600078e30ff */
[----:B0-----:R-:W-:Y:S01]  /*11a0*/  DFMA R24, R22, R24, R12 ;  /* 0x000000181618722b */ /* 0x001fe2000000000c */
[----:B------:R-:W-:Y:S06]  /*11b0*/  BAR.SYNC.DEFER_BLOCKING 0x0 ;  /* 0x0000000000007b1d */ /* 0x000fec0000010000 */
[----:B------:R-:W-:Y:S05]  /*11c0*/  @P1 BRA `(.L_x_2) ;  /* 0xfffffff000481947 */ /* 0x000fea000383ffff */
.L_x_1:
[----:B------:R-:W-:Y:S01]  /*11d0*/  LEA R0, R5, R0, 0x4 ;  /* 0x0000000005007211 */ /* 0x000fe200078e20ff */
[----:B------:R-:W-:Y:S06]  /*11e0*/  @!P0 BRA `(.L_x_0) ;  /* 0x0000000800e88947 */ /* 0x000fec0003800000 */
[----:B------:R-:W-:Y:S02]  /*11f0*/  ISETP.NE.AND P1, PT, R8, 0x1, PT ;  /* 0x000000010800780c */ /* 0x000fe40003f25270 */
[----:B------:R-:W-:-:S11]  /*1200*/  LOP3.LUT P0, RZ, R7, 0x10, RZ, 0xc0, !PT ;  /* 0x0000001007ff7812 */ /* 0x000fd6000780c0ff */
[----:B------:R-:W-:Y:S05]  /*1210*/  @!P1 BRA `(.L_x_3) ;  /* 0x0000000400e49947 */ /* 0x000fea0003800000 */
[----:B------:R-:W0:Y:S01]  /*1220*/  LDC.64 R14, c[0x0][0x388] ;  /* 0x0000e200ff0e7b82 */ /* 0x000e220000000a00 */
[----:B------:R-:W-:-:S04]  /*1230*/  VIADD R4, R2, UR4 ;  /* 0x0000000402047c36 */ /* 0x000fc80008000000 */
[CC--:B------:R-:W-:Y:S02]  /*1240*/  IMAD R29, R4.reuse, R3.reuse, R6 ;  /* 0x00000003041d7224 */ /* 0x0c0fe400078e0206 */
[----:B------:R-:W-:Y:S01]  /*1250*/  IMAD R17, R4, R3, R0 ;  /* 0x0000000304117224 */ /* 0x000fe200078e0200 */
[----:B------:R-:W1:Y:S01]  /*1260*/  LDC.64 R12, c[0x0][0x390] ;  /* 0x0000e400ff0c7b82 */ /* 0x000e620000000a00 */
[----:B0-----:R-:W-:-:S05]  /*1270*/  IMAD.WIDE.U32 R28, R29, 0x8, R14 ;  /* 0x000000081d1c7825 */ /* 0x001fca00078e000e */
[----:B------:R-:W2:Y:S01]  /*1280*/  LDG.E.64 R36, desc[UR8][R28.64] ;  /* 0x000000081c247981 */ /* 0x000ea2000c1e1b00 */
[----:B-1----:R-:W-:-:S06]  /*1290*/  IMAD.WIDE.U32 R16, R17, 0x8, R12 ;  /* 0x0000000811107825 */ /* 0x002fcc00078e000c */
[----:B------:R-:W3:Y:S01]  /*12a0*/  LDG.E.64 R16, desc[UR8][R16.64] ;  /* 0x0000000810107981 */ /* 0x000ee2000c1e1b00 */
[----:B------:R-:W-:-:S05]  /*12b0*/  IADD3 R4, PT, PT, R4, 0x10, RZ ;  /* 0x0000001004047810 */ /* 0x000fca0007ffe0ff */
[----:B------:R-:W-:-:S04]  /*12c0*/  IMAD R7, R4, R3, R6 ;  /* 0x0000000304077224 */ /* 0x000fc800078e0206 */
[----:B------:R-:W-:Y:S01]  /*12d0*/  IMAD.WIDE.U32 R14, R7, 0x8, R14 ;  /* 0x00000008070e7825 */ /* 0x000fe200078e000e */
        /* <DEDUP_REMOVED lines=8> */
[----:B------:R-:W2:Y:S04]  /*1360*/  LDS.64 R34, [R26+0x100] ;  /* 0x000100001a227984 */ /* 0x000ea80000000a00 */
[----:B------:R-:W-:Y:S04]  /*1370*/  LDS.64 R30, [R9+0x180] ;  /* 0x00018000091e7984 */ /* 0x000fe80000000a00 */
[----:B------:R-:W3:Y:S01]  /*1380*/  LDS.64 R28, [R26+0x180] ;  /* 0x000180001a1c7984 */ /* 0x000ee20000000a00 */
        /* <DEDUP_REMOVED lines=9> */
[----:B---3--:R-:W-:-:S03]  /*1420*/  DFMA R28, R30, R28, R34 ;  /* 0x0000001c1e1c722b */ /* 0x008fc60000000022 */
        /* <DEDUP_REMOVED lines=15> */
[----:B------:R-:W-:Y:S05]  /*1520*/  LDS.64 R28, [R9+0x780] ;  /* 0x00078000091c7984 */ /* 0x000fea0000000a00 */
[----:B-1----:R-:W-:Y:S01]  /*1530*/  DFMA R16, R22, R24, R16 ;  /* 0x000000181610722b */ /* 0x002fe20000000010 */
[----:B------:R-:W-:Y:S04]  /*1540*/  LDS.64 R22, [R9+0x700] ;  /* 0x0007000009167984 */ /* 0x000fe80000000a00 */
[----:B------:R-:W-:Y:S03]  /*1550*/  LDS.64 R24, [R26+0x700] ;  /* 0x000700001a187984 */ /* 0x000fe60000000a00 */
[----:B--2---:R-:W-:Y:S01]  /*1560*/  DFMA R18, R18, R20, R16 ;  /* 0x000000141212722b */ /* 0x004fe20000000010 */
[----:B------:R-:W-:Y:S01]  /*1570*/  IMAD R17, R4, R3, R0 ;  /* 0x0000000304117224 */ /* 0x000fe200078e0200 */
[----:B------:R-:W-:Y:S03]  /*1580*/  LDS.64 R20, [R26+0x680] ;  /* 0x000680001a147984 */ /* 0x000fe60000000a00 */
[----:B------:R-:W-:-:S03]  /*1590*/  IMAD.WIDE.U32 R12, R17, 0x8, R12 ;  /* 0x00000008110c7825 */ /* 0x000fc600078e000c */
[----:B---3--:R-:W-:Y:S01]  /*15a0*/  DFMA R34, R30, R32, R18 ;  /* 0x000000201e22722b */ /* 0x008fe20000000012 */
[----:B------:R-:W-:Y:S04]  /*15b0*/  LDS.64 R16, [R26+0x600] ;  /* 0x000600001a107984 */ /* 0x000fe80000000a00 */
[----:B------:R-:W0:Y:S04]  /*15c0*/  LDS.64 R32, [R9+0x600] ;  /* 0x0006000009207984 */ /* 0x000e280000000a00 */
[----:B------:R-:W1:Y:S04]  /*15d0*/  LDS.64 R18, [R9+0x680] ;  /* 0x0006800009127984 */ /* 0x000e680000000a00 */
[----:B------:R-:W2:Y:S01]  /*15e0*/  LDS.64 R30, [R26+0x780] ;  /* 0x000780001a1e7984 */ /* 0x000ea20000000a00 */
[----:B------:R-:W-:Y:S06]  /*15f0*/  BAR.SYNC.DEFER_BLOCKING 0x0 ;  /* 0x0000000000007b1d */ /* 0x000fec0000010000 */
[----:B------:R-:W3:Y:S04]  /*1600*/  LDG.E.64 R14, desc[UR8][R14.64] ;  /* 0x000000080e0e7981 */ /* 0x000ee8000c1e1b00 */
[----:B------:R-:W4:Y:S01]  /*1610*/  LDG.E.64 R12, desc[UR8][R12.64] ;  /* 0x000000080c0c7981 */ /* 0x000f22000c1e1b00 */
[----:B0-----:R-:W-:-:S08]  /*1620*/  DFMA R34, R32, R16, R34 ;  /* 0x000000102022722b */ /* 0x001fd00000000022 */
[----:B-1----:R-:W-:-:S08]  /*1630*/  DFMA R20, R18, R20, R34 ;  /* 0x000000141214722b */ /* 0x002fd00000000022 */
[----:B------:R-:W-:-:S08]  /*1640*/  DFMA R24, R22, R24, R20 ;  /* 0x000000181618722b */ /* 0x000fd00000000014 */
[----:B--2---:R-:W-:Y:S01]  /*1650*/  DFMA R30, R28, R30, R24 ;  /* 0x0000001e1c1e722b */ /* 0x004fe20000000018 */
[----:B------:R-:W-:Y:S01]  /*1660*/  UIADD3 UR4, UPT, UPT, UR4, 0x20, URZ ;  /* 0x0000002004047890 */ /* 0x000fe2000fffe0ff */
[----:B---3--:R-:W-:Y:S04]  /*1670*/  STS.64 [R10], R14 ;  /* 0x0000000e0a007388 */ /* 0x008fe80000000a00 */
[----:B----4-:R-:W-:Y:S01]  /*1680*/  STS.64 [R11], R12 ;  /* 0x0000000c0b007388 */ /* 0x010fe20000000a00 */
        /* <DEDUP_REMOVED lines=8> */
[----:B------:R-:W3:Y:S04]  /*1710*/  LDS.64 R20, [R26+0x180] ;  /* 0x000180001a147984 */ /* 0x000ee80000000a00 */
[----:B------:R-:W-:Y:S04]  /*1720*/  LDS.64 R28, [R9+0x200] ;  /* 0x00020000091c7984 */ /* 0x000fe80000000a00 */
[----:B------:R-:W4:Y:S01]  /*1730*/  LDS.64 R24, [R26+0x200] ;  /* 0x000200001a187984 */ /* 0x000f220000000a00 */
        /* <DEDUP_REMOVED lines=12> */
[----:B----4-:R-:W-:-:S03]  /*1800*/  DFMA R34, R28, R24, R34 ;  /* 0x000000181c22722b */ /* 0x010fc60000000022 */
        /* <DEDUP_REMOVED lines=20> */
[----:B-1----:R-:W-:-:S08]  /*1950*/  DFMA R16, R32, R16, R34 ;  /* 0x000000102010722b */ /* 0x002fd00000000022 */
[----:B--2---:R-:W-:-:S08]  /*1960*/  DFMA R14, R18, R14, R16 ;  /* 0x0000000e120e722b */ /* 0x004fd00000000010 */
[----:B---3--:R-:W-:-:S08]  /*1970*/  DFMA R14, R22, R20, R14 ;  /* 0x00000014160e722b */ /* 0x008fd0000000000e */
[----:B----4-:R-:W-:-:S08]  /*1980*/  DFMA R24, R28, R24, R14 ;  /* 0x000000181c18722b */ /* 0x010fd0000000000e */
[----:B0-----:R-:W-:Y:S01]  /*1990*/  DFMA R24, R30, R12, R24 ;  /* 0x0000000c1e18722b */ /* 0x001fe20000000018 */
[----:B------:R-:W-:Y:S10]  /*19a0*/  BAR.SYNC.DEFER_BLOCKING 0x0 ;  /* 0x0000000000007b1d */ /* 0x000ff40000010000 */
.L_x_3:
[----:B------:R-:W-:Y:S05]  /*19b0*/  @P0 BRA `(.L_x_0) ;  /* 0x0000000000f40947 */ /* 0x000fea0003800000 */
[----:B------:R-:W0:Y:S01]  /*19c0*/  LDC.64 R12, c[0x0][0x388] ;  /* 0x0000e200ff0c7b82 */ /* 0x000e220000000a00 */
[----:B------:R-:W-:-:S05]  /*19d0*/  IADD3 R4, PT, PT, R2, UR4, RZ ;  /* 0x0000000402047c10 */ /* 0x000fca000fffe0ff */
[CC--:B------:R-:W-:Y:S02]  /*19e0*/  IMAD R7, R4.reuse, R3.reuse, R6 ;  /* 0x0000000304077224 */ /* 0x0c0fe400078e0206 */
[----:B------:R-:W1:Y:S01]  /*19f0*/  LDC.64 R22, c[0x0][0x390] ;  /* 0x0000e400ff167b82 */ /* 0x000e620000000a00 */
[----:B------:R-:W-:Y:S02]  /*1a00*/  IMAD R15, R4, R3, R0 ;  /* 0x00000003040f7224 */ /* 0x000fe400078e0200 */
        /* <DEDUP_REMOVED lines=16> */
[----:B------:R-:W4:Y:S04]  /*1b10*/  LDS.64 R28, [R26+0x200] ;  /* 0x000200001a1c7984 */ /* 0x000f280000000a00 */
[----:B------:R-:W-:Y:S01]  /*1b20*/  LDS.64 R10, [R9+0x280] ;  /* 0x00028000090a7984 */ /* 0x000fe20000000a00 */
[----:B0-----:R-:W-:-:S03]  /*1b30*/  DFMA R34, R34, R36, R24 ;  /* 0x000000242222722b */ /* 0x001fc60000000018 */
[----:B------:R-:W0:Y:S04]  /*1b40*/  LDS.64 R12, [R26+0x280] ;  /* 0x000280001a0c7984 */ /* 0x000e280000000a00 */
[----:B------:R-:W-:Y:S01]  /*1b50*/  LDS.64 R24, [R26+0x400] ;  /* 0x000400001a187984 */ /* 0x000fe20000000a00 */
[----:B-1----:R-:W-:-:S03]  /*1b60*/  DFMA R34, R14, R16, R34 ;  /* 0x000000100e22722b */ /* 0x002fc60000000022 */
[----:B------:R-:W-:Y:S04]  /*1b70*/  LDS.64 R14, [R9+0x300] ;  /* 0x00030000090e7984 */ /* 0x000fe80000000a00 */
[----:B------:R-:W1:Y:S01]  /*1b80*/  LDS.64 R16, [R26+0x300] ;  /* 0x000300001a107984 */ /* 0x000e620000000a00 */
[----:B--2---:R-:W-:-:S03]  /*1b90*/  DFMA R34, R18, R20, R34 ;  /* 0x000000141222722b */ /* 0x004fc60000000022 */
[----:B------:R-:W-:Y:S04]  /*1ba0*/  LDS.64 R18, [R9+0x380] ;  /* 0x0003800009127984 */ /* 0x000fe80000000a00 */
[----:B------:R-:W2:Y:S01]  /*1bb0*/  LDS.64 R20, [R26+0x380] ;  /* 0x000380001a147984 */ /* 0x000ea20000000a00 */
[----:B---3--:R-:W-:-:S03]  /*1bc0*/  DFMA R32, R30, R32, R34 ;  /* 0x000000201e20722b */ /* 0x008fc60000000022 */
[----:B------:R-:W3:Y:S05]  /*1bd0*/  LDS.64 R30, [R9+0x400] ;  /* 0x00040000091e7984 */ /* 0x000eea0000000a00 */
[----:B----4-:R-:W-:Y:S01]  /*1be0*/  DFMA R32, R22, R28, R32 ;  /* 0x0000001c1620722b */ /* 0x010fe20000000020 */
[----:B------:R-:W-:Y:S04]  /*1bf0*/  LDS.64 R28, [R9+0x480] ;  /* 0x00048000091c7984 */ /* 0x000fe80000000a00 */
[----:B------:R-:W4:Y:S03]  /*1c00*/  LDS.64 R22, [R26+0x480] ;  /* 0x000480001a167984 */ /* 0x000f260000000a00 */
[----:B0-----:R-:W-:Y:S01]  /*1c10*/  DFMA R32, R10, R12, R32 ;  /* 0x0000000c0a20722b */ /* 0x001fe20000000020 */
[----:B------:R-:W-:Y:S04]  /*1c20*/  LDS.64 R12, [R9+0x500] ;  /* 0x00050000090c7984 */ /* 0x000fe80000000a00 */
[----:B------:R-:W0:Y:S03]  /*1c30*/  LDS.64 R10, [R26+0x500] ;  /* 0x000500001a0a7984 */ /* 0x000e260000000a00 */
[----:B-1----:R-:W-:Y:S01]  /*1c40*/  DFMA R32, R14, R16, R32 ;  /* 0x000000100e20722b */ /* 0x002fe20000000020 */
[----:B------:R-:W-:Y:S04]  /*1c50*/  LDS.64 R14, [R9+0x580] ;  /* 0x00058000090e7984 */ /* 0x000fe80000000a00 */
[----:B------:R-:W1:Y:S03]  /*1c60*/  LDS.64 R16, [R26+0x580] ;  /* 0x000580001a107984 */ /* 0x000e660000000a00 */
[----:B--2---:R-:W-:Y:S01]  /*1c70*/  DFMA R32, R18, R20, R32 ;  /* 0x000000141220722b */ /* 0x004fe20000000020 */
[----:B------:R-:W-:Y:S04]  /*1c80*/  LDS.64 R18, [R9+0x600] ;  /* 0x0006000009127984 */ /* 0x000fe80000000a00 */
[----:B------:R-:W2:Y:S03]  /*1c90*/  LDS.64 R20, [R26+0x600] ;  /* 0x000600001a147984 */ /* 0x000ea60000000a00 */
[----:B---3--:R-:W-:Y:S01]  /*1ca0*/  DFMA R32, R30, R24, R32 ;  /* 0x000000181e20722b */ /* 0x008fe20000000020 */
[----:B------:R-:W-:Y:S04]  /*1cb0*/  LDS.64 R24, [R9+0x680] ;  /* 0x0006800009187984 */ /* 0x000fe80000000a00 */
[----:B------:R-:W3:Y:S03]  /*1cc0*/  LDS.64 R30, [R26+0x680] ;  /* 0x000680001a1e7984 */ /* 0x000ee60000000a00 */
[----:B----4-:R-:W-:Y:S01]  /*1cd0*/  DFMA R32, R28, R22, R32 ;  /* 0x000000161c20722b */ /* 0x010fe20000000020 */
[----:B------:R-:W-:Y:S04]  /*1ce0*/  LDS.64 R22, [R9+0x700] ;  /* 0x0007000009167984 */ /* 0x000fe80000000a00 */
[----:B------:R-:W4:Y:S03]  /*1cf0*/  LDS.64 R28, [R26+0x700] ;  /* 0x000700001a1c7984 */ /* 0x000f260000000a00 */
[----:B0-----:R-:W-:Y:S01]  /*1d00*/  DFMA R32, R12, R10, R32 ;  /* 0x0000000a0c20722b */ /* 0x001fe20000000020 */
[----:B------:R-:W-:Y:S04]  /*1d10*/  LDS.64 R10, [R9+0x780] ;  /* 0x00078000090a7984 */ /* 0x000fe80000000a00 */
[----:B------:R-:W0:Y:S03]  /*1d20*/  LDS.64 R12, [R26+0x780] ;  /* 0x000780001a0c7984 */ /* 0x000e260000000a00 */
[----:B-1----:R-:W-:-:S08]  /*1d30*/  DFMA R14, R14, R16, R32 ;  /* 0x000000100e0e722b */ /* 0x002fd00000000020 */
[----:B--2---:R-:W-:-:S08]  /*1d40*/  DFMA R14, R18, R20, R14 ;  /* 0x00000014120e722b */ /* 0x004fd0000000000e */
[----:B---3--:R-:W-:-:S08]  /*1d50*/  DFMA R14, R24, R30, R14 ;  /* 0x0000001e180e722b */ /* 0x008fd0000000000e */
[----:B----4-:R-:W-:-:S08]  /*1d60*/  DFMA R14, R22, R28, R14 ;  /* 0x0000001c160e722b */ /* 0x010fd0000000000e */
[----:B0-----:R-:W-:Y:S01]  /*1d70*/  DFMA R24, R10, R12, R14 ;  /* 0x0000000c0a18722b */ /* 0x001fe2000000000e */
[----:B------:R-:W-:Y:S10]  /*1d80*/  BAR.SYNC.DEFER_BLOCKING 0x0 ;  /* 0x0000000000007b1d */ /* 0x000ff40000010000 */
.L_x_0:
[----:B------:R-:W0:Y:S01]  /*1d90*/  LDC.64 R8, c[0x0][0x398] ;  /* 0x0000e600ff087b82 */ /* 0x000e220000000a00 */
[----:B------:R-:W-:-:S05]  /*1da0*/  LEA R2, R5, R2, 0x4 ;  /* 0x0000000205027211 */ /* 0x000fca00078e20ff */
[----:B------:R-:W-:-:S04]  /*1db0*/  IMAD R3, R2, R3, R6 ;  /* 0x0000000302037224 */ /* 0x000fc800078e0206 */
[----:B0-----:R-:W-:-:S05]  /*1dc0*/  IMAD.WIDE R2, R3, 0x8, R8 ;  /* 0x0000000803027825 */ /* 0x001fca00078e0208 */
[----:B------:R-:W-:Y:S01]  /*1dd0*/  STG.E.64 desc[UR8][R2.64], R24 ;  /* 0x0000001802007986 */ /* 0x000fe2000c101b08 */
[----:B------:R-:W-:Y:S05]  /*1de0*/  EXIT ;  /* 0x000000000000794d */ /* 0x000fea0003800000 */
.L_x_4:
[----:B------:R-:W-:-:S00]  /*1df0*/  BRA `(.L_x_4) ;  /* 0xfffffffc00fc7947 */ /* 0x000fc0000383ffff */
[----:B------:R-:W-:-:S00]  /*1e00*/  NOP ;  /* 0x0000000000007918 */ /* 0x000fc00000000000 */
[----:B------:R-:W-:-:S00]  /*1e10*/  NOP ;  /* 0x0000000000007918 */ /* 0x000fc00000000000 */
[----:B------:R-:W-:-:S00]  /*1e20*/  NOP ;  /* 0x0000000000007918 */ /* 0x000fc00000000000 */
[----:B------:R-:W-:-:S00]  /*1e30*/  NOP ;  /* 0x0000000000007918 */ /* 0x000fc00000000000 */
[----:B------:R-:W-:-:S00]  /*1e40*/  NOP ;  /* 0x0000000000007918 */ /* 0x000fc00000000000 */
[----:B------:R-:W-:-:S00]  /*1e50*/  NOP ;  /* 0x0000000000007918 */ /* 0x000fc00000000000 */
[----:B------:R-:W-:-:S00]  /*1e60*/  NOP ;  /* 0x0000000000007918 */ /* 0x000fc00000000000 */
[----:B------:R-:W-:-:S00]  /*1e70*/  NOP ;  /* 0x0000000000007918 */ /* 0x000fc00000000000 */
.L_x_5:


//--------------------- .nv.shared._Z11test_kerneliPdS_S_ --------------------------
	.section	.nv.shared._Z11test_kerneliPdS_S_,"aw",@nobits
	.sectionflags	@""
	.align	8
.nv.shared._Z11test_kerneliPdS_S_:
	.zero		5120


//--------------------- .nv.shared.reserved.0     --------------------------
	.section	.nv.shared.reserved.0,"aw",@nobits
	.weak		__nv_reservedSMEM_offset_0_alias
	.size		__nv_reservedSMEM_offset_0_alias, 0, 64
	.other		__nv_reservedSMEM_offset_0_alias,@"STO_CUDA_RESERVED_SHARED STV_DEFAULT"
__nv_reservedSMEM_offset_0_alias:
	.zero		0
	.zero		64


//--------------------- .nv.constant0._Z11test_kerneliPdS_S_ --------------------------
	.section	.nv.constant0._Z11test_kerneliPdS_S_,"a",@progbits
	.sectionflags	@""
	.align	4
.nv.constant0._Z11test_kerneliPdS_S_:
	.zero		928


//--------------------- SYMBOLS --------------------------

	.type		.nv.reservedSmem.offset0,@object
	.size		.nv.reservedSmem.offset0,0x4
	.type		.nv.reservedSmem.cap,@object
	.size		.nv.reservedSmem.cap,0x4
